	.headerflags	@"EF_CUDA_TEXMODE_UNIFIED EF_CUDA_64BIT_ADDRESS EF_CUDA_SM86 EF_CUDA_VIRTUAL_SM(EF_CUDA_SM86)"
	.elftype	@"ET_EXEC"


//--------------------- .nv.info                  --------------------------
	.section	.nv.info,"",@"SHT_CUDA_INFO"
	.align	4


	//----- nvinfo : EIATTR_REGCOUNT
	.align		4
        /*0000*/ 	.byte	0x04, 0x2f
        /*0002*/ 	.short	(.L_1 - .L_0)
	.align		4
.L_0:
        /*0004*/ 	.word	index@(debug_timer_kernel)
        /*0008*/ 	.word	0x00000010


	//----- nvinfo : EIATTR_MIN_STACK_SIZE
	.align		4
.L_1:
        /*000c*/ 	.byte	0x04, 0x12
        /*000e*/ 	.short	(.L_3 - .L_2)
	.align		4
.L_2:
        /*0010*/ 	.word	index@(debug_timer_kernel)
        /*0014*/ 	.word	0x00000000


	//----- nvinfo : EIATTR_FRAME_SIZE
	.align		4
.L_3:
        /*0018*/ 	.byte	0x04, 0x11
        /*001a*/ 	.short	(.L_5 - .L_4)
	.align		4
.L_4:
        /*001c*/ 	.word	index@(debug_timer_kernel)
        /*0020*/ 	.word	0x00000000


	//----- nvinfo : EIATTR_MIN_STACK_SIZE
	.align		4
.L_5:
        /*0024*/ 	.byte	0x04, 0x12
        /*0026*/ 	.short	(.L_7 - .L_6)
	.align		4
.L_6:
        /*0028*/ 	.word	index@(debug_timer_kernel)
        /*002c*/ 	.word	0x00000000
.L_7:


//--------------------- .nv.info.debug_timer_kernel --------------------------
	.section	.nv.info.debug_timer_kernel,"",@"SHT_CUDA_INFO"
	.sectionflags	@""
	.align	4


	//----- nvinfo : EIATTR_CUDA_API_VERSION
	.align		4
        /*0000*/ 	.byte	0x04, 0x37
        /*0002*/ 	.short	(.L_9 - .L_8)
.L_8:
        /*0004*/ 	.word	0x0000007c


	//----- nvinfo : EIATTR_SW2861232_WAR
	.align		4
.L_9:
        /*0008*/ 	.byte	0x01, 0x35
	.zero		2


	//----- nvinfo : EIATTR_PARAM_CBANK
	.align		4
        /*000c*/ 	.byte	0x04, 0x0a
        /*000e*/ 	.short	(.L_11 - .L_10)
	.align		4
.L_10:
        /*0010*/ 	.word	index@(.nv.constant0.debug_timer_kernel)
        /*0014*/ 	.short	0x0160
        /*0016*/ 	.short	0x0020


	//----- nvinfo : EIATTR_CBANK_PARAM_SIZE
	.align		4
.L_11:
        /*0018*/ 	.byte	0x03, 0x19
        /*001a*/ 	.short	0x0020


	//----- nvinfo : EIATTR_KPARAM_INFO
	.align		4
        /*001c*/ 	.byte	0x04, 0x17
        /*001e*/ 	.short	(.L_13 - .L_12)
.L_12:
        /*0020*/ 	.word	0x00000000
        /*0024*/ 	.short	0x0003
        /*0026*/ 	.short	0x0018
        /*0028*/ 	.byte	0x00, 0xf0, 0x21, 0x00


	//----- nvinfo : EIATTR_KPARAM_INFO
	.align		4
.L_13:
        /*002c*/ 	.byte	0x04, 0x17
        /*002e*/ 	.short	(.L_15 - .L_14)
.L_14:
        /*0030*/ 	.word	0x00000000
        /*0034*/ 	.short	0x0002
        /*0036*/ 	.short	0x0010
        /*0038*/ 	.byte	0x00, 0xf0, 0x21, 0x00


	//----- nvinfo : EIATTR_KPARAM_INFO
	.align		4
.L_15:
        /*003c*/ 	.byte	0x04, 0x17
        /*003e*/ 	.short	(.L_17 - .L_16)
.L_16:
        /*0040*/ 	.word	0x00000000
        /*0044*/ 	.short	0x0001
        /*0046*/ 	.short	0x0008
        /*0048*/ 	.byte	0x00, 0xf0, 0x21, 0x00


	//----- nvinfo : EIATTR_KPARAM_INFO
	.align		4
.L_17:
        /*004c*/ 	.byte	0x04, 0x17
        /*004e*/ 	.short	(.L_19 - .L_18)
.L_18:
        /*0050*/ 	.word	0x00000000
        /*0054*/ 	.short	0x0000
        /*0056*/ 	.short	0x0000
        /*0058*/ 	.byte	0x00, 0xf0, 0x21, 0x00


	//----- nvinfo : EIATTR_MAXREG_COUNT
	.align		4
.L_19:
        /*005c*/ 	.byte	0x03, 0x1b
        /*005e*/ 	.short	0x00ff


	//----- nvinfo : EIATTR_EXIT_INSTR_OFFSETS
	.align		4
        /*0060*/ 	.byte	0x04, 0x1c
        /*0062*/ 	.short	(.L_21 - .L_20)


	//   ....[0]....
.L_20:
        /*0064*/ 	.word	0x000028d0


	//   ....[1]....
        /*0068*/ 	.word	0x000028f0


	//----- nvinfo : EIATTR_MAX_THREADS
	.align		4
.L_21:
        /*006c*/ 	.byte	0x04, 0x05
        /*006e*/ 	.short	(.L_23 - .L_22)
.L_22:
        /*0070*/ 	.word	0x00000020
        /*0074*/ 	.word	0x00000001
        /*0078*/ 	.word	0x00000001


	//----- nvinfo : EIATTR_CRS_STACK_SIZE
	.align		4
.L_23:
        /*007c*/ 	.byte	0x04, 0x1e
        /*007e*/ 	.short	(.L_25 - .L_24)
.L_24:
        /*0080*/ 	.word	0x00000000
.L_25:


//--------------------- .nv.callgraph             --------------------------
	.section	.nv.callgraph,"",@"SHT_CUDA_CALLGRAPH"
	.align	4
	.sectionentsize	8
	.align		4
        /*0000*/ 	.word	0x00000000
	.align		4
        /*0004*/ 	.word	0xffffffff
	.align		4
        /*0008*/ 	.word	0x00000000
	.align		4
        /*000c*/ 	.word	0xfffffffe
	.align		4
        /*0010*/ 	.word	0x00000000
	.align		4
        /*0014*/ 	.word	0xfffffffd
	.align		4
        /*0018*/ 	.word	0x00000000
	.align		4
        /*001c*/ 	.word	0xfffffffc


//--------------------- .nv.rel.action            --------------------------
	.section	.nv.rel.action,"",@"SHT_CUDA_RELOCINFO"
	.align	8
	.sectionentsize	8
        /*0000*/ 	.byte	0x73, 0x00, 0x00, 0x00, 0x00, 0x00, 0x00, 0x00, 0x00, 0x00, 0x00, 0x11, 0x25, 0x00, 0x05, 0x36


//--------------------- .nv.constant0.debug_timer_kernel --------------------------
	.section	.nv.constant0.debug_timer_kernel,"a",@progbits
	.sectionflags	@""
	.align	4
.nv.constant0.debug_timer_kernel:
	.zero		384


//--------------------- .text.debug_timer_kernel  --------------------------
	.section	.text.debug_timer_kernel,"ax",@progbits
	.sectioninfo	@"SHI_REGISTERS=16"
	.align	128
        .global         debug_timer_kernel
        .type           debug_timer_kernel,@function
        .size           debug_timer_kernel,(.L_x_3 - debug_timer_kernel)
        .other          debug_timer_kernel,@"STO_CUDA_ENTRY STV_DEFAULT"
debug_timer_kernel:
.text.debug_timer_kernel:
[----:B------:R-:W-:Y:S02]  /*0000*/  IMAD.MOV.U32 R1, RZ, RZ, c[0x0][0x28] ;  /* 0x00000a00ff017624 */ /* 0x000fe400078e00ff */
[----:B------:R-:W0:Y:S01]  /*0010*/  S2R R0, SR_TID.X ;  /* 0x0000000000007919 */ /* 0x000e220000002100 */
[----:B------:R-:W-:-:S03]  /*0020*/  ULDC.64 UR4, c[0x0][0x118] ;  /* 0x0000460000047ab9 */ /* 0x000fc60000000a00 */
[----:B------:R-:W1:Y:S01]  /*0030*/  S2R R3, SR_CTAID.X ;  /* 0x0000000000037919 */ /* 0x000e620000002500 */
[----:B0-----:R-:W-:-:S05]  /*0040*/  LOP3.LUT R0, R0, 0x1f, RZ, 0xc0, !PT ;  /* 0x0000001f00007812 */ /* 0x001fca00078ec0ff */
[----:B-1----:R-:W-:-:S05]  /*0050*/  IMAD R0, R3, 0x20, R0 ;  /* 0x0000002003007824 */ /* 0x002fca00078e0200 */
[----:B------:R-:W-:-:S06]  /*0060*/  ISETP.GE.AND P2, PT, R0, 0x20, PT ;  /* 0x000000200000780c */ /* 0x000fcc0003f46270 */
[----:B------:R-:W-:-:S07]  /*0070*/  CS2R R2, SR_GLOBALTIMERLO ;  /* 0x0000000000027805 */ /* 0x000fce0000015200 */
[----:B------:R-:W-:-:S06]  /*0080*/  CS2R R4, SR_GLOBALTIMERLO ;  /* 0x0000000000047805 */ /* 0x000fcc0000015200 */
[----:B------:R-:W-:-:S04]  /*0090*/  IADD3 R6, P0, -R2, R4, RZ ;  /* 0x0000000402067210 */ /* 0x000fc80007f1e1ff */
[----:B------:R-:W-:Y:S01]  /*00a0*/  ISETP.LT.U32.AND P1, PT, R6, -0x1, PT ;  /* 0xffffffff0600780c */ /* 0x000fe20003f21070 */
[----:B------:R-:W-:Y:S01]  /*00b0*/  IMAD.X R7, R5, 0x1, ~R3, P0 ;  /* 0x0000000105077824 */ /* 0x000fe200000e0e03 */
[----:B------:R-:W-:-:S04]  /*00c0*/  ISETP.NE.U32.AND P0, PT, R4, R2, PT ;  /* 0x000000020400720c */ /* 0x000fc80003f05070 */
[----:B------:R-:W-:Y:S02]  /*00d0*/  ISETP.LT.U32.AND.EX P1, PT, R7, 0x7fffffff, PT, P1 ;  /* 0x7fffffff0700780c */ /* 0x000fe40003f21110 */
[----:B------:R-:W-:Y:S02]  /*00e0*/  ISETP.NE.AND.EX P0, PT, R5, R3, PT, P0 ;  /* 0x000000030500720c */ /* 0x000fe40003f05300 */
[----:B------:R-:W-:Y:S02]  /*00f0*/  SEL R2, R6, 0xffffffff, P1 ;  /* 0xffffffff06027807 */ /* 0x000fe40000800000 */
[----:B------:R-:W-:Y:S02]  /*0100*/  SEL R3, R7, 0x7fffffff, P1 ;  /* 0x7fffffff07037807 */ /* 0x000fe40000800000 */
[----:B------:R-:W-:Y:S02]  /*0110*/  SEL R2, R2, 0xffffffff, P0 ;  /* 0xffffffff02027807 */ /* 0x000fe40000000000 */
[----:B------:R-:W-:-:S02]  /*0120*/  SEL R3, R3, 0x7fffffff, P0 ;  /* 0x7fffffff03037807 */ /* 0x000fc40000000000 */
[----:B------:R-:W-:-:S06]  /*0130*/  CS2R R6, SR_GLOBALTIMERLO ;  /* 0x0000000000067805 */ /* 0x000fcc0000015200 */
[----:B------:R-:W-:Y:S02]  /*0140*/  ISETP.NE.U32.AND P0, PT, R6, R4, PT ;  /* 0x000000040600720c */ /* 0x000fe40003f05070 */
[----:B------:R-:W-:-:S02]  /*0150*/  IADD3 R9, P1, -R4, R6, RZ ;  /* 0x0000000604097210 */ /* 0x000fc40007f3e1ff */
[----:B------:R-:W-:-:S03]  /*0160*/  ISETP.NE.AND.EX P0, PT, R7, R5, PT, P0 ;  /* 0x000000050700720c */ /* 0x000fc60003f05300 */
[----:B------:R-:W-:Y:S01]  /*0170*/  IMAD.X R4, R7, 0x1, ~R5, P1 ;  /* 0x0000000107047824 */ /* 0x000fe200008e0e05 */
[----:B------:R-:W-:-:S04]  /*0180*/  ISETP.LT.U32.AND P1, PT, R9, R2, PT ;  /* 0x000000020900720c */ /* 0x000fc80003f21070 */
[----:B------:R-:W-:-:S05]  /*0190*/  ISETP.LT.U32.AND.EX P1, PT, R4, R3, PT, P1 ;  /* 0x000000030400720c */ /* 0x000fca0003f21110 */
[----:B------:R-:W-:Y:S02]  /*01a0*/  @P0 SEL R2, R9, R2, P1 ;  /* 0x0000000209020207 */ /* 0x000fe40000800000 */
[----:B------:R-:W-:Y:S02]  /*01b0*/  @P0 SEL R3, R4, R3, P1 ;  /* 0x0000000304030207 */ /* 0x000fe40000800000 */
[----:B------:R-:W-:-:S06]  /*01c0*/  CS2R R4, SR_GLOBALTIMERLO ;  /* 0x0000000000047805 */ /* 0x000fcc0000015200 */
[----:B------:R-:W-:Y:S02]  /*01d0*/  ISETP.NE.U32.AND P0, PT, R4, R6, PT ;  /* 0x000000060400720c */ /* 0x000fe40003f05070 */
[----:B------:R-:W-:Y:S02]  /*01e0*/  IADD3 R9, P1, -R6, R4, RZ ;  /* 0x0000000406097210 */ /* 0x000fe40007f3e1ff */
        /* <DEDUP_REMOVED lines=547> */
[----:B------:R-:W-:Y:S01]  /*2420*/  ISETP.NE.U32.AND P0, PT, R6, R4, PT ;  /* 0x000000040600720c */ /* 0x000fe20003f05070 */
[----:B------:R-:W-:Y:S01]  /*2430*/  BSSY B0, `(.L_x_0) ;  /* 0x0000010000007945 */ /* 0x000fe20003800000 */
[----:B------:R-:W-:Y:S01]  /*2440*/  IADD3 R9, P1, -R4, R6, RZ ;  /* 0x0000000604097210 */ /* 0x000fe20007f3e1ff */
[----:B------:R-:W-:Y:S01]  /*2450*/  IMAD.MOV.U32 R6, RZ, RZ, RZ ;  /* 0x000000ffff067224 */ /* 0x000fe200078e00ff */
[----:B------:R-:W-:-:S03]  /*2460*/  ISETP.NE.AND.EX P0, PT, R7, R5, PT, P0 ;  /* 0x000000050700720c */ /* 0x000fc60003f05300 */
[----:B------:R-:W-:Y:S01]  /*2470*/  IMAD.X R4, R7, 0x1, ~R5, P1 ;  /* 0x0000000107047824 */ /* 0x000fe200008e0e05 */
[----:B------:R-:W-:Y:S01]  /*2480*/  ISETP.LT.U32.AND P1, PT, R9, R2, PT ;  /* 0x000000020900720c */ /* 0x000fe20003f21070 */
[----:B------:R-:W-:-:S03]  /*2490*/  IMAD.MOV.U32 R7, RZ, RZ, 0x8 ;  /* 0x00000008ff077424 */ /* 0x000fc600078e00ff */
[----:B------:R-:W-:-:S05]  /*24a0*/  ISETP.LT.U32.AND.EX P1, PT, R4, R3, PT, P1 ;  /* 0x000000030400720c */ /* 0x000fca0003f21110 */
[----:B------:R-:W-:Y:S01]  /*24b0*/  @P0 SEL R3, R4, R3, P1 ;  /* 0x0000000304030207 */ /* 0x000fe20000800000 */
[----:B------:R-:W-:Y:S01]  /*24c0*/  IMAD.WIDE R4, R0, R7, c[0x0][0x178] ;  /* 0x00005e0000047625 */ /* 0x000fe200078e0207 */
[----:B------:R-:W-:-:S03]  /*24d0*/  @P0 SEL R2, R9, R2, P1 ;  /* 0x0000000209020207 */ /* 0x000fc60000800000 */
[----:B------:R-:W-:Y:S02]  /*24e0*/  IMAD.MOV.U32 R9, RZ, RZ, 0x4 ;  /* 0x00000004ff097424 */ /* 0x000fe400078e00ff */
[----:B------:R0:W-:Y:S02]  /*24f0*/  @!P2 STG.E.64 [R4.64], R2 ;  /* 0x000000020400a986 */ /* 0x0001e4000c101b04 */
[----:B0-----:R-:W-:Y:S01]  /*2500*/  IMAD.WIDE R2, R0, R9, c[0x0][0x160] ;  /* 0x0000580000027625 */ /* 0x001fe200078e0209 */
[----:B------:R-:W-:Y:S05]  /*2510*/  @P2 BRA `(.L_x_1) ;  /* 0x0000001000002947 */ /* 0x000fea0003800000 */
[----:B------:R0:W5:Y:S02]  /*2520*/  LDG.E R6, [R2.64] ;  /* 0x0000000402067981 */ /* 0x000164000c1e1900 */
.L_x_1:
[----:B------:R-:W-:Y:S05]  /*2530*/  BSYNC B0 ;  /* 0x0000000000007941 */ /* 0x000fea0003800000 */
.L_x_0:
[----:B-----5:R-:W-:Y:S02]  /*2540*/  SEL R6, R6, RZ, !P2 ;  /* 0x000000ff06067207 */ /* 0x020fe40005000000 */
[----:B------:R-:W-:-:S05]  /*2550*/  CS2R R8, SR_GLOBALTIMERLO ;  /* 0x0000000000087805 */ /* 0x000fca0000015200 */
[----:B------:R-:W-:-:S04]  /*2560*/  FADD R6, R6, 1 ;  /* 0x3f80000006067421 */ /* 0x000fc80000000000 */
        /* <DEDUP_REMOVED lines=48> */
[----:B------:R-:W-:Y:S01]  /*2870*/  FADD R13, R6, 1 ;  /* 0x3f800000060d7421 */ /* 0x000fe20000000000 */
[----:B------:R-:W-:-:S06]  /*2880*/  CS2R R10, SR_GLOBALTIMERLO ;  /* 0x00000000000a7805 */ /* 0x000fcc0000015200 */
[CC--:B------:R-:W-:Y:S01]  /*2890*/  IMAD.WIDE R4, R0.reuse, R7.reuse, c[0x0][0x168] ;  /* 0x00005a0000047625 */ /* 0x0c0fe200078e0207 */
[----:B------:R1:W-:Y:S03]  /*28a0*/  @!P2 STG.E [R2.64], R13 ;  /* 0x0000000d0200a986 */ /* 0x0003e6000c101904 */
[----:B------:R-:W-:Y:S01]  /*28b0*/  IMAD.WIDE R6, R0, R7, c[0x0][0x170] ;  /* 0x00005c0000067625 */ /* 0x000fe200078e0207 */
[----:B------:R1:W-:Y:S01]  /*28c0*/  @!P2 STG.E.64 [R4.64], R8 ;  /* 0x000000080400a986 */ /* 0x0003e2000c101b04 */
[----:B------:R-:W-:Y:S05]  /*28d0*/  @P2 EXIT ;  /* 0x000000000000294d */ /* 0x000fea0003800000 */
[----:B------:R-:W-:Y:S01]  /*28e0*/  STG.E.64 [R6.64], R10 ;  /* 0x0000000a06007986 */ /* 0x000fe2000c101b04 */
[----:B------:R-:W-:Y:S05]  /*28f0*/  EXIT ;  /* 0x000000000000794d */ /* 0x000fea0003800000 */
.L_x_2:
[----:B------:R-:W-:-:S00]  /*2900*/  BRA `(.L_x_2) ;  /* 0xfffffff000007947 */ /* 0x000fc0000383ffff */
[----:B------:R-:W-:-:S00]  /*2910*/  NOP ;  /* 0x0000000000007918 */ /* 0x000fc00000000000 */
        /* <DEDUP_REMOVED lines=14> */
.L_x_3:
